	.headerflags	@"EF_CUDA_TEXMODE_UNIFIED EF_CUDA_64BIT_ADDRESS EF_CUDA_ACCELERATORS EF_CUDA_SM90 EF_CUDA_VIRTUAL_SM(EF_CUDA_SM90)"
	.elftype	@"ET_EXEC"


//--------------------- .nv.info                  --------------------------
	.section	.nv.info,"",@"SHT_CUDA_INFO"
	.align	4


	//----- nvinfo : EIATTR_REGCOUNT
	.align		4
        /*0000*/ 	.byte	0x04, 0x2f
        /*0002*/ 	.short	(.L_1 - .L_0)
	.align		4
.L_0:
        /*0004*/ 	.word	index@(triton_poi_fused_convolution_10)
        /*0008*/ 	.word	0x00000012


	//----- nvinfo : EIATTR_MIN_STACK_SIZE
	.align		4
.L_1:
        /*000c*/ 	.byte	0x04, 0x12
        /*000e*/ 	.short	(.L_3 - .L_2)
	.align		4
.L_2:
        /*0010*/ 	.word	index@(triton_poi_fused_convolution_10)
        /*0014*/ 	.word	0x00000000


	//----- nvinfo : EIATTR_FRAME_SIZE
	.align		4
.L_3:
        /*0018*/ 	.byte	0x04, 0x11
        /*001a*/ 	.short	(.L_5 - .L_4)
	.align		4
.L_4:
        /*001c*/ 	.word	index@(triton_poi_fused_convolution_10)
        /*0020*/ 	.word	0x00000000


	//----- nvinfo : EIATTR_MIN_STACK_SIZE
	.align		4
.L_5:
        /*0024*/ 	.byte	0x04, 0x12
        /*0026*/ 	.short	(.L_7 - .L_6)
	.align		4
.L_6:
        /*0028*/ 	.word	index@(triton_poi_fused_convolution_10)
        /*002c*/ 	.word	0x00000000
.L_7:


//--------------------- .nv.info.triton_poi_fused_convolution_10 --------------------------
	.section	.nv.info.triton_poi_fused_convolution_10,"",@"SHT_CUDA_INFO"
	.sectionflags	@""
	.align	4


	//----- nvinfo : EIATTR_CUDA_API_VERSION
	.align		4
        /*0000*/ 	.byte	0x04, 0x37
        /*0002*/ 	.short	(.L_9 - .L_8)
.L_8:
        /*0004*/ 	.word	0x0000007c


	//----- nvinfo : EIATTR_KPARAM_INFO
	.align		4
.L_9:
        /*0008*/ 	.byte	0x04, 0x17
        /*000a*/ 	.short	(.L_11 - .L_10)
.L_10:
        /*000c*/ 	.word	0x00000000
        /*0010*/ 	.short	0x0002
        /*0012*/ 	.short	0x0010
        /*0014*/ 	.byte	0x00, 0xf0, 0x11, 0x00


	//----- nvinfo : EIATTR_KPARAM_INFO
	.align		4
.L_11:
        /*0018*/ 	.byte	0x04, 0x17
        /*001a*/ 	.short	(.L_13 - .L_12)
.L_12:
        /*001c*/ 	.word	0x00000000
        /*0020*/ 	.short	0x0001
        /*0022*/ 	.short	0x0008
        /*0024*/ 	.byte	0x00, 0xf4, 0x21, 0x00


	//----- nvinfo : EIATTR_KPARAM_INFO
	.align		4
.L_13:
        /*0028*/ 	.byte	0x04, 0x17
        /*002a*/ 	.short	(.L_15 - .L_14)
.L_14:
        /*002c*/ 	.word	0x00000000
        /*0030*/ 	.short	0x0000
        /*0032*/ 	.short	0x0000
        /*0034*/ 	.byte	0x00, 0xf4, 0x21, 0x00


	//----- nvinfo : EIATTR_SPARSE_MMA_MASK
	.align		4
.L_15:
        /*0038*/ 	.byte	0x03, 0x50
        /*003a*/ 	.short	0x0000


	//----- nvinfo : EIATTR_MAXREG_COUNT
	.align		4
        /*003c*/ 	.byte	0x03, 0x1b
        /*003e*/ 	.short	0x00ff


	//----- nvinfo : EIATTR_EXIT_INSTR_OFFSETS
	.align		4
        /*0040*/ 	.byte	0x04, 0x1c
        /*0042*/ 	.short	(.L_17 - .L_16)


	//   ....[0]....
.L_16:
        /*0044*/ 	.word	0x000001d0


	//----- nvinfo : EIATTR_REQNTID
	.align		4
.L_17:
        /*0048*/ 	.byte	0x04, 0x10
        /*004a*/ 	.short	(.L_19 - .L_18)
.L_18:
        /*004c*/ 	.word	0x00000080
        /*0050*/ 	.word	0x00000001
        /*0054*/ 	.word	0x00000001


	//----- nvinfo : EIATTR_CBANK_PARAM_SIZE
	.align		4
.L_19:
        /*0058*/ 	.byte	0x03, 0x19
        /*005a*/ 	.short	0x0014


	//----- nvinfo : EIATTR_PARAM_CBANK
	.align		4
        /*005c*/ 	.byte	0x04, 0x0a
        /*005e*/ 	.short	(.L_21 - .L_20)
	.align		4
.L_20:
        /*0060*/ 	.word	index@(.nv.constant0.triton_poi_fused_convolution_10)
        /*0064*/ 	.short	0x0210
        /*0066*/ 	.short	0x0014


	//----- nvinfo : EIATTR_SW_WAR
	.align		4
.L_21:
        /*0068*/ 	.byte	0x04, 0x36
        /*006a*/ 	.short	(.L_23 - .L_22)
.L_22:
        /*006c*/ 	.word	0x00000008
.L_23:


//--------------------- .nv.callgraph             --------------------------
	.section	.nv.callgraph,"",@"SHT_CUDA_CALLGRAPH"
	.align	4
	.sectionentsize	8
	.align		4
        /*0000*/ 	.word	0x00000000
	.align		4
        /*0004*/ 	.word	0xffffffff
	.align		4
        /*0008*/ 	.word	0x00000000
	.align		4
        /*000c*/ 	.word	0xfffffffe
	.align		4
        /*0010*/ 	.word	0x00000000
	.align		4
        /*0014*/ 	.word	0xfffffffd
	.align		4
        /*0018*/ 	.word	0x00000000
	.align		4
        /*001c*/ 	.word	0xfffffffc


//--------------------- .text.triton_poi_fused_convolution_10 --------------------------
	.section	.text.triton_poi_fused_convolution_10,"ax",@progbits
	.align	128
        .global         triton_poi_fused_convolution_10
        .type           triton_poi_fused_convolution_10,@function
        .size           triton_poi_fused_convolution_10,(.L_x_1 - triton_poi_fused_convolution_10)
        .other          triton_poi_fused_convolution_10,@"STO_CUDA_ENTRY STV_DEFAULT"
triton_poi_fused_convolution_10:
.text.triton_poi_fused_convolution_10:
[----:B------:R-:W-:Y:S01]  /*0000*/  LDC R1, c[0x0][0x28] ;  /* 0x00000a00ff017b82 */ /* 0x000fe20000000800 */
[----:B------:R-:W1:Y:S07]  /*0010*/  S2R R0, SR_TID.X ;  /* 0x0000000000007919 */ /* 0x000e6e0000002100 */
[----:B------:R-:W2:Y:S01]  /*0020*/  LDC.64 R4, c[0x0][0x218] ;  /* 0x00008600ff047b82 */ /* 0x000ea20000000a00 */
[----:B------:R-:W-:Y:S01]  /*0030*/  ULDC.64 UR4, c[0x0][0x208] ;  /* 0x0000820000047ab9 */ /* 0x000fe20000000a00 */
[----:B------:R-:W3:Y:S06]  /*0040*/  S2R R7, SR_CTAID.X ;  /* 0x0000000000077919 */ /* 0x000eec0000002500 */
[----:B------:R-:W4:Y:S01]  /*0050*/  LDC.64 R2, c[0x0][0x210] ;  /* 0x00008400ff027b82 */ /* 0x000f220000000a00 */
[----:B-1----:R-:W-:-:S04]  /*0060*/  SHF.L.U32 R0, R0, 0x2, RZ ;  /* 0x0000000200007819 */ /* 0x002fc800000006ff */
[----:B------:R-:W-:Y:S02]  /*0070*/  LOP3.LUT R0, R0, 0x1fc, RZ, 0xc0, !PT ;  /* 0x000001fc00007812 */ /* 0x000fe400078ec0ff */
[----:B---3--:R-:W-:Y:S02]  /*0080*/  SHF.R.S32.HI R6, RZ, 0x15, R7 ;  /* 0x00000015ff067819 */ /* 0x008fe40000011407 */
[----:B------:R-:W-:Y:S02]  /*0090*/  LEA R7, R7, R0, 0xa ;  /* 0x0000000007077211 */ /* 0x000fe400078e50ff */
[----:B------:R-:W-:-:S03]  /*00a0*/  SGXT R0, R6, 0x1 ;  /* 0x000000010600781a */ /* 0x000fc60000000200 */
[----:B----4-:R-:W-:Y:S01]  /*00b0*/  IMAD.WIDE R2, R7, 0x4, R2 ;  /* 0x0000000407027825 */ /* 0x010fe200078e0202 */
[----:B------:R-:W-:-:S04]  /*00c0*/  LEA.HI R0, R0, R7, RZ, 0x6 ;  /* 0x0000000700007211 */ /* 0x000fc800078f30ff */
[----:B------:R-:W-:Y:S01]  /*00d0*/  LOP3.LUT R0, R0, 0xffffffc0, RZ, 0xc0, !PT ;  /* 0xffffffc000007812 */ /* 0x000fe200078ec0ff */
[----:B------:R-:W3:Y:S03]  /*00e0*/  LDG.E.128 R12, desc[UR4][R2.64+0x800] ;  /* 0x00080004020c7981 */ /* 0x000ee6000c1e1d00 */
[----:B------:R-:W-:-:S05]  /*00f0*/  IADD3 R9, R7, -R0, RZ ;  /* 0x8000000007097210 */ /* 0x000fca0007ffe0ff */
[----:B--2---:R-:W-:Y:S02]  /*0100*/  IMAD.WIDE R4, R9, 0x4, R4 ;  /* 0x0000000409047825 */ /* 0x004fe400078e0204 */
[----:B------:R-:W2:Y:S04]  /*0110*/  LDG.E.128 R8, desc[UR4][R2.64] ;  /* 0x0000000402087981 */ /* 0x000ea8000c1e1d00 */
[----:B------:R-:W2:Y:S02]  /*0120*/  LDG.E.EL.128 R4, desc[UR4][R4.64] ;  /* 0x0000000404047981 */ /* 0x000ea4000c2e1d00 */
[--C-:B--2---:R-:W-:Y:S01]  /*0130*/  FADD R8, R8, R4.reuse ;  /* 0x0000000408087221 */ /* 0x104fe20000000000 */
[----:B---3--:R-:W-:Y:S01]  /*0140*/  FADD R12, R12, R4 ;  /* 0x000000040c0c7221 */ /* 0x008fe20000000000 */
[--C-:B------:R-:W-:Y:S01]  /*0150*/  FADD R9, R9, R5.reuse ;  /* 0x0000000509097221 */ /* 0x100fe20000000000 */
[----:B------:R-:W-:Y:S01]  /*0160*/  FADD R13, R13, R5 ;  /* 0x000000050d0d7221 */ /* 0x000fe20000000000 */
[--C-:B------:R-:W-:Y:S01]  /*0170*/  FADD R10, R10, R6.reuse ;  /* 0x000000060a0a7221 */ /* 0x100fe20000000000 */
[----:B------:R-:W-:Y:S01]  /*0180*/  FADD R14, R14, R6 ;  /* 0x000000060e0e7221 */ /* 0x000fe20000000000 */
[--C-:B------:R-:W-:Y:S01]  /*0190*/  FADD R11, R11, R7.reuse ;  /* 0x000000070b0b7221 */ /* 0x100fe20000000000 */
[----:B------:R-:W-:-:S04]  /*01a0*/  FADD R15, R15, R7 ;  /* 0x000000070f0f7221 */ /* 0x000fc80000000000 */
[----:B------:R-:W-:Y:S04]  /*01b0*/  STG.E.128 desc[UR4][R2.64], R8 ;  /* 0x0000000802007986 */ /* 0x000fe8000c101d04 */
[----:B------:R-:W-:Y:S01]  /*01c0*/  STG.E.128 desc[UR4][R2.64+0x800], R12 ;  /* 0x0008000c02007986 */ /* 0x000fe2000c101d04 */
[----:B------:R-:W-:Y:S05]  /*01d0*/  EXIT ;  /* 0x000000000000794d */ /* 0x000fea0003800000 */
.L_x_0:
[----:B------:R-:W-:-:S00]  /*01e0*/  BRA `(.L_x_0) ;  /* 0xfffffffc00fc7947 */ /* 0x000fc0000383ffff */
[----:B------:R-:W-:-:S00]  /*01f0*/  NOP ;  /* 0x0000000000007918 */ /* 0x000fc00000000000 */
        /* <DEDUP_REMOVED lines=8> */
.L_x_1:


//--------------------- .nv.constant0.triton_poi_fused_convolution_10 --------------------------
	.section	.nv.constant0.triton_poi_fused_convolution_10,"a",@progbits
	.sectionflags	@""
	.align	4
.nv.constant0.triton_poi_fused_convolution_10:
	.zero		548
